//
// Generated by NVIDIA NVVM Compiler
//
// Compiler Build ID: CL-36424714
// Cuda compilation tools, release 13.0, V13.0.88
// Based on NVVM 20.0.0
//

.version 9.0
.target sm_100
.address_size 64

	// .globl	_Z20vector_simple_changePdS_i

.visible .entry _Z20vector_simple_changePdS_i(
	.param .u64 .ptr .align 1 _Z20vector_simple_changePdS_i_param_0,
	.param .u64 .ptr .align 1 _Z20vector_simple_changePdS_i_param_1,
	.param .u32 _Z20vector_simple_changePdS_i_param_2
)
{
	.reg .pred 	%p<7>;
	.reg .b32 	%r<27>;
	.reg .b64 	%rd<24>;
	.reg .b64 	%fd<11>;

	ld.param.u64 	%rd7, [_Z20vector_simple_changePdS_i_param_0];
	ld.param.u64 	%rd8, [_Z20vector_simple_changePdS_i_param_1];
	ld.param.u32 	%r11, [_Z20vector_simple_changePdS_i_param_2];
	cvta.to.global.u64 	%rd1, %rd7;
	cvta.to.global.u64 	%rd2, %rd8;
	mov.u32 	%r26, %tid.x;
	mov.u32 	%r2, %ntid.x;
	setp.ge.s32 	%p1, %r26, %r11;
	@%p1 bra 	$L__BB0_6;
	add.s32 	%r12, %r26, %r2;
	max.u32 	%r13, %r11, %r12;
	setp.lt.u32 	%p2, %r12, %r11;
	selp.u32 	%r14, 1, 0, %p2;
	add.s32 	%r15, %r12, %r14;
	sub.s32 	%r16, %r13, %r15;
	div.u32 	%r17, %r16, %r2;
	add.s32 	%r3, %r17, %r14;
	and.b32  	%r18, %r3, 3;
	setp.eq.s32 	%p3, %r18, 3;
	@%p3 bra 	$L__BB0_4;
	add.s32 	%r19, %r3, 1;
	and.b32  	%r20, %r19, 3;
	mul.wide.u32 	%rd23, %r26, 8;
	mul.wide.u32 	%rd4, %r2, 8;
	neg.s32 	%r24, %r20;
	mad.lo.s32 	%r26, %r2, %r20, %r26;
$L__BB0_3:
	.pragma "nounroll";
	add.s64 	%rd9, %rd2, %rd23;
	ld.global.f64 	%fd1, [%rd9];
	add.f64 	%fd2, %fd1, 0d3FF0000000000000;
	add.s64 	%rd10, %rd1, %rd23;
	st.global.f64 	[%rd10], %fd2;
	add.s64 	%rd23, %rd23, %rd4;
	add.s32 	%r24, %r24, 1;
	setp.ne.s32 	%p4, %r24, 0;
	@%p4 bra 	$L__BB0_3;
$L__BB0_4:
	setp.lt.u32 	%p5, %r3, 3;
	@%p5 bra 	$L__BB0_6;
$L__BB0_5:
	mul.wide.u32 	%rd11, %r26, 8;
	add.s64 	%rd12, %rd2, %rd11;
	ld.global.f64 	%fd3, [%rd12];
	add.f64 	%fd4, %fd3, 0d3FF0000000000000;
	add.s64 	%rd13, %rd1, %rd11;
	st.global.f64 	[%rd13], %fd4;
	add.s32 	%r21, %r26, %r2;
	mul.wide.u32 	%rd14, %r21, 8;
	add.s64 	%rd15, %rd2, %rd14;
	ld.global.f64 	%fd5, [%rd15];
	add.f64 	%fd6, %fd5, 0d3FF0000000000000;
	add.s64 	%rd16, %rd1, %rd14;
	st.global.f64 	[%rd16], %fd6;
	add.s32 	%r22, %r21, %r2;
	mul.wide.u32 	%rd17, %r22, 8;
	add.s64 	%rd18, %rd2, %rd17;
	ld.global.f64 	%fd7, [%rd18];
	add.f64 	%fd8, %fd7, 0d3FF0000000000000;
	add.s64 	%rd19, %rd1, %rd17;
	st.global.f64 	[%rd19], %fd8;
	add.s32 	%r23, %r22, %r2;
	mul.wide.u32 	%rd20, %r23, 8;
	add.s64 	%rd21, %rd2, %rd20;
	ld.global.f64 	%fd9, [%rd21];
	add.f64 	%fd10, %fd9, 0d3FF0000000000000;
	add.s64 	%rd22, %rd1, %rd20;
	st.global.f64 	[%rd22], %fd10;
	add.s32 	%r26, %r23, %r2;
	setp.lt.s32 	%p6, %r26, %r11;
	@%p6 bra 	$L__BB0_5;
$L__BB0_6:
	ret;

}


// ===== COMPILED SASS (sm_100) =====

	.target	sm_100

	.elftype	@"ET_EXEC"


//--------------------- .note.nv.tkinfo           --------------------------
	.section	.note.nv.tkinfo,"",@"SHT_NOTE"
	.sectionflags	@"SHF_NOTE_NV_TKINFO"
	.tkinfo
        /*0018*/ 	.word	0x00000002
        /*0030*/ 	.string	""
        /*0030*/ 	.string	"ptxas"
        /*0030*/ 	.string	"Cuda compilation tools, release 13.0, V13.0.88"
        /*0030*/ 	.string	"Build cuda_13.0.r13.0/compiler.36424714_0"
        /*0030*/ 	.string	"-arch sm_100 -m 64 "



//--------------------- .note.nv.cuinfo           --------------------------
	.section	.note.nv.cuinfo,"",@"SHT_NOTE"
	.sectionflags	@"SHF_NOTE_NV_CUINFO"
        /*0018*/ 	.short	0x0002
        /*001a*/ 	.short	0x0064
        /*001c*/ 	.short	0x0082
	.zero		2


//--------------------- .nv.info                  --------------------------
	.section	.nv.info,"",@"SHT_CUDA_INFO"
	.align	4


	//----- nvinfo : EIATTR_REGCOUNT
	.align		4
        /*0000*/ 	.byte	0x04, 0x2f
        /*0002*/ 	.short	(.L_1 - .L_0)
	.align		4
.L_0:
        /*0004*/ 	.word	index@(_Z20vector_simple_changePdS_i)
        /*0008*/ 	.word	0x0000001c


	//----- nvinfo : EIATTR_FRAME_SIZE
	.align		4
.L_1:
        /*000c*/ 	.byte	0x04, 0x11
        /*000e*/ 	.short	(.L_3 - .L_2)
	.align		4
.L_2:
        /*0010*/ 	.word	index@(_Z20vector_simple_changePdS_i)
        /*0014*/ 	.word	0x00000000


	//----- nvinfo : EIATTR_MIN_STACK_SIZE
	.align		4
.L_3:
        /*0018*/ 	.byte	0x04, 0x12
        /*001a*/ 	.short	(.L_5 - .L_4)
	.align		4
.L_4:
        /*001c*/ 	.word	index@(_Z20vector_simple_changePdS_i)
        /*0020*/ 	.word	0x00000000
.L_5:


//--------------------- .nv.compat                --------------------------
	.section	.nv.compat,"",@"SHT_CUDA_COMPAT_INFO"
	.align	4
        /*0000*/ 	.byte	0x02, 0x09, 0x00, 0x00, 0x02, 0x02, 0x01, 0x00, 0x02, 0x05, 0x05, 0x00, 0x03, 0x07, 0x01, 0x01
        /*0010*/ 	.byte	0x02, 0x03, 0x00, 0x00, 0x02, 0x06, 0x01, 0x00, 0x04, 0x0b, 0x08, 0x00, 0x01, 0x00, 0x00, 0x00
        /*0020*/ 	.byte	0x00, 0x00, 0x00, 0x00


//--------------------- .nv.info._Z20vector_simple_changePdS_i --------------------------
	.section	.nv.info._Z20vector_simple_changePdS_i,"",@"SHT_CUDA_INFO"
	.sectionflags	@""
	.align	4


	//----- nvinfo : EIATTR_CUDA_API_VERSION
	.align		4
        /*0000*/ 	.byte	0x04, 0x37
        /*0002*/ 	.short	(.L_7 - .L_6)
.L_6:
        /*0004*/ 	.word	0x00000082


	//----- nvinfo : EIATTR_KPARAM_INFO
	.align		4
.L_7:
        /*0008*/ 	.byte	0x04, 0x17
        /*000a*/ 	.short	(.L_9 - .L_8)
.L_8:
        /*000c*/ 	.word	0x00000000
        /*0010*/ 	.short	0x0002
        /*0012*/ 	.short	0x0010
        /*0014*/ 	.byte	0x00, 0xf0, 0x11, 0x00


	//----- nvinfo : EIATTR_KPARAM_INFO
	.align		4
.L_9:
        /*0018*/ 	.byte	0x04, 0x17
        /*001a*/ 	.short	(.L_11 - .L_10)
.L_10:
        /*001c*/ 	.word	0x00000000
        /*0020*/ 	.short	0x0001
        /*0022*/ 	.short	0x0008
        /*0024*/ 	.byte	0x00, 0xf5, 0x21, 0x00


	//----- nvinfo : EIATTR_KPARAM_INFO
	.align		4
.L_11:
        /*0028*/ 	.byte	0x04, 0x17
        /*002a*/ 	.short	(.L_13 - .L_12)
.L_12:
        /*002c*/ 	.word	0x00000000
        /*0030*/ 	.short	0x0000
        /*0032*/ 	.short	0x0000
        /*0034*/ 	.byte	0x00, 0xf5, 0x21, 0x00


	//----- nvinfo : EIATTR_SPARSE_MMA_MASK
	.align		4
.L_13:
        /*0038*/ 	.byte	0x03, 0x50
        /*003a*/ 	.short	0x0000


	//----- nvinfo : EIATTR_MAXREG_COUNT
	.align		4
        /*003c*/ 	.byte	0x03, 0x1b
        /*003e*/ 	.short	0x00ff


	//----- nvinfo : EIATTR_MERCURY_ISA_VERSION
	.align		4
        /*0040*/ 	.byte	0x03, 0x5f
        /*0042*/ 	.short	0x0101


	//----- nvinfo : EIATTR_VRC_CTA_INIT_COUNT
	.align		4
        /*0044*/ 	.byte	0x02, 0x4a
	.zero		1
	.zero		1


	//----- nvinfo : EIATTR_EXIT_INSTR_OFFSETS
	.align		4
        /*0048*/ 	.byte	0x04, 0x1c
        /*004a*/ 	.short	(.L_15 - .L_14)


	//   ....[0]....
.L_14:
        /*004c*/ 	.word	0x00000050


	//   ....[1]....
        /*0050*/ 	.word	0x00000380


	//   ....[2]....
        /*0054*/ 	.word	0x00000530


	//----- nvinfo : EIATTR_CRS_STACK_SIZE
	.align		4
.L_15:
        /*0058*/ 	.byte	0x04, 0x1e
        /*005a*/ 	.short	(.L_17 - .L_16)
.L_16:
        /*005c*/ 	.word	0x00000000


	//----- nvinfo : EIATTR_CBANK_PARAM_SIZE
	.align		4
.L_17:
        /*0060*/ 	.byte	0x03, 0x19
        /*0062*/ 	.short	0x0014


	//----- nvinfo : EIATTR_PARAM_CBANK
	.align		4
        /*0064*/ 	.byte	0x04, 0x0a
        /*0066*/ 	.short	(.L_19 - .L_18)
	.align		4
.L_18:
        /*0068*/ 	.word	index@(.nv.constant0._Z20vector_simple_changePdS_i)
        /*006c*/ 	.short	0x0380
        /*006e*/ 	.short	0x0014


	//----- nvinfo : EIATTR_SW_WAR
	.align		4
.L_19:
        /*0070*/ 	.byte	0x04, 0x36
        /*0072*/ 	.short	(.L_21 - .L_20)
.L_20:
        /*0074*/ 	.word	0x00000008
.L_21:


//--------------------- .nv.callgraph             --------------------------
	.section	.nv.callgraph,"",@"SHT_CUDA_CALLGRAPH"
	.align	4
	.sectionentsize	8
	.align		4
        /*0000*/ 	.word	0x00000000
	.align		4
        /*0004*/ 	.word	0xffffffff
	.align		4
        /*0008*/ 	.word	0x00000000
	.align		4
        /*000c*/ 	.word	0xfffffffe
	.align		4
        /*0010*/ 	.word	0x00000000
	.align		4
        /*0014*/ 	.word	0xfffffffd
	.align		4
        /*0018*/ 	.word	0x00000000
	.align		4
        /*001c*/ 	.word	0xfffffffc


//--------------------- .text._Z20vector_simple_changePdS_i --------------------------
	.section	.text._Z20vector_simple_changePdS_i,"ax",@progbits
	.align	128
        .global         _Z20vector_simple_changePdS_i
        .type           _Z20vector_simple_changePdS_i,@function
        .size           _Z20vector_simple_changePdS_i,(.L_x_5 - _Z20vector_simple_changePdS_i)
        .other          _Z20vector_simple_changePdS_i,@"STO_CUDA_ENTRY STV_DEFAULT"
_Z20vector_simple_changePdS_i:
.text._Z20vector_simple_changePdS_i:
[----:B------:R-:W-:Y:S01]  /*0000*/  LDC R1, c[0x0][0x37c] ;  /* 0x0000df00ff017b82 */ /* 0x000fe20000000800 */
[----:B------:R-:W0:Y:S01]  /*0010*/  S2R R7, SR_TID.X ;  /* 0x0000000000077919 */ /* 0x000e220000002100 */
[----:B------:R-:W0:Y:S06]  /*0020*/  LDCU UR6, c[0x0][0x390] ;  /* 0x00007200ff0677ac */ /* 0x000e2c0008000800 */
[----:B------:R-:W1:Y:S01]  /*0030*/  LDC R0, c[0x0][0x360] ;  /* 0x0000d800ff007b82 */ /* 0x000e620000000800 */
[----:B0-----:R-:W-:-:S13]  /*0040*/  ISETP.GE.AND P0, PT, R7, UR6, PT ;  /* 0x0000000607007c0c */ /* 0x001fda000bf06270 */
[----:B------:R-:W-:Y:S05]  /*0050*/  @P0 EXIT ;  /* 0x000000000000094d */ /* 0x000fea0003800000 */
[----:B-1----:R-:W0:Y:S01]  /*0060*/  I2F.U32.RP R8, R0 ;  /* 0x0000000000087306 */ /* 0x002e220000209000 */
[----:B------:R-:W-:Y:S01]  /*0070*/  IADD3 R4, PT, PT, R7, R0, RZ ;  /* 0x0000000007047210 */ /* 0x000fe20007ffe0ff */
[----:B------:R-:W1:Y:S01]  /*0080*/  LDCU.64 UR4, c[0x0][0x358] ;  /* 0x00006b00ff0477ac */ /* 0x000e620008000a00 */
[----:B------:R-:W-:Y:S01]  /*0090*/  ISETP.NE.U32.AND P2, PT, R0, RZ, PT ;  /* 0x000000ff0000720c */ /* 0x000fe20003f45070 */
[----:B------:R-:W-:Y:S01]  /*00a0*/  BSSY.RECONVERGENT B0, `(.L_x_0) ;  /* 0x000002d000007945 */ /* 0x000fe20003800200 */
[C---:B------:R-:W-:Y:S01]  /*00b0*/  ISETP.GE.U32.AND P0, PT, R4.reuse, UR6, PT ;  /* 0x0000000604007c0c */ /* 0x040fe2000bf06070 */
[----:B------:R-:W2:Y:S01]  /*00c0*/  LDCU.128 UR8, c[0x0][0x380] ;  /* 0x00007000ff0877ac */ /* 0x000ea20008000c00 */
[----:B------:R-:W-:Y:S02]  /*00d0*/  VIMNMX.U32 R5, PT, PT, R4, UR6, !PT ;  /* 0x0000000604057c48 */ /* 0x000fe4000ffe0000 */
[----:B------:R-:W-:-:S04]  /*00e0*/  SEL R6, RZ, 0x1, P0 ;  /* 0x00000001ff067807 */ /* 0x000fc80000000000 */
[----:B------:R-:W-:Y:S01]  /*00f0*/  IADD3 R5, PT, PT, R5, -R4, -R6 ;  /* 0x8000000405057210 */ /* 0x000fe20007ffe806 */
[----:B0-----:R-:W0:Y:S02]  /*0100*/  MUFU.RCP R8, R8 ;  /* 0x0000000800087308 */ /* 0x001e240000001000 */
[----:B0-----:R-:W-:-:S06]  /*0110*/  VIADD R2, R8, 0xffffffe ;  /* 0x0ffffffe08027836 */ /* 0x001fcc0000000000 */
[----:B------:R0:W3:Y:S02]  /*0120*/  F2I.FTZ.U32.TRUNC.NTZ R3, R2 ;  /* 0x0000000200037305 */ /* 0x0000e4000021f000 */
[----:B0-----:R-:W-:Y:S02]  /*0130*/  IMAD.MOV.U32 R2, RZ, RZ, RZ ;  /* 0x000000ffff027224 */ /* 0x001fe400078e00ff */
[----:B---3--:R-:W-:-:S04]  /*0140*/  IMAD.MOV R9, RZ, RZ, -R3 ;  /* 0x000000ffff097224 */ /* 0x008fc800078e0a03 */
[----:B------:R-:W-:-:S04]  /*0150*/  IMAD R9, R9, R0, RZ ;  /* 0x0000000009097224 */ /* 0x000fc800078e02ff */
[----:B------:R-:W-:-:S06]  /*0160*/  IMAD.HI.U32 R8, R3, R9, R2 ;  /* 0x0000000903087227 */ /* 0x000fcc00078e0002 */
[----:B------:R-:W-:-:S04]  /*0170*/  IMAD.HI.U32 R9, R8, R5, RZ ;  /* 0x0000000508097227 */ /* 0x000fc800078e00ff */
[----:B------:R-:W-:-:S04]  /*0180*/  IMAD.MOV R2, RZ, RZ, -R9 ;  /* 0x000000ffff027224 */ /* 0x000fc800078e0a09 */
[----:B------:R-:W-:Y:S02]  /*0190*/  IMAD R5, R0, R2, R5 ;  /* 0x0000000200057224 */ /* 0x000fe400078e0205 */
[----:B------:R-:W0:Y:S03]  /*01a0*/  LDC.64 R2, c[0x0][0x388] ;  /* 0x0000e200ff027b82 */ /* 0x000e260000000a00 */
[----:B------:R-:W-:-:S13]  /*01b0*/  ISETP.GE.U32.AND P0, PT, R5, R0, PT ;  /* 0x000000000500720c */ /* 0x000fda0003f06070 */
[----:B------:R-:W-:Y:S01]  /*01c0*/  @P0 IADD3 R5, PT, PT, R5, -R0, RZ ;  /* 0x8000000005050210 */ /* 0x000fe20007ffe0ff */
[----:B------:R-:W-:-:S03]  /*01d0*/  @P0 VIADD R9, R9, 0x1 ;  /* 0x0000000109090836 */ /* 0x000fc60000000000 */
[----:B------:R-:W-:Y:S02]  /*01e0*/  ISETP.GE.U32.AND P1, PT, R5, R0, PT ;  /* 0x000000000500720c */ /* 0x000fe40003f26070 */
[----:B------:R-:W3:Y:S11]  /*01f0*/  LDC.64 R4, c[0x0][0x380] ;  /* 0x0000e000ff047b82 */ /* 0x000ef60000000a00 */
[----:B------:R-:W-:-:S02]  /*0200*/  @P1 IADD3 R9, PT, PT, R9, 0x1, RZ ;  /* 0x0000000109091810 */ /* 0x000fc40007ffe0ff */
[----:B------:R-:W-:-:S05]  /*0210*/  @!P2 LOP3.LUT R9, RZ, R0, RZ, 0x33, !PT ;  /* 0x00000000ff09a212 */ /* 0x000fca00078e33ff */
[----:B------:R-:W-:-:S05]  /*0220*/  IMAD.IADD R6, R6, 0x1, R9 ;  /* 0x0000000106067824 */ /* 0x000fca00078e0209 */
[C---:B------:R-:W-:Y:S02]  /*0230*/  LOP3.LUT R8, R6.reuse, 0x3, RZ, 0xc0, !PT ;  /* 0x0000000306087812 */ /* 0x040fe400078ec0ff */
[----:B------:R-:W-:Y:S02]  /*0240*/  ISETP.GE.U32.AND P0, PT, R6, 0x3, PT ;  /* 0x000000030600780c */ /* 0x000fe40003f06070 */
[----:B------:R-:W-:-:S13]  /*0250*/  ISETP.NE.AND P1, PT, R8, 0x3, PT ;  /* 0x000000030800780c */ /* 0x000fda0003f25270 */
[----:B012---:R-:W-:Y:S05]  /*0260*/  @!P1 BRA `(.L_x_1) ;  /* 0x0000000000409947 */ /* 0x007fea0003800000 */
[----:B------:R-:W-:Y:S01]  /*0270*/  IADD3 R6, PT, PT, R6, 0x1, RZ ;  /* 0x0000000106067810 */ /* 0x000fe20007ffe0ff */
[----:B------:R-:W-:-:S03]  /*0280*/  IMAD.WIDE.U32 R8, R7, 0x8, RZ ;  /* 0x0000000807087825 */ /* 0x000fc600078e00ff */
[----:B------:R-:W-:-:S05]  /*0290*/  LOP3.LUT R6, R6, 0x3, RZ, 0xc0, !PT ;  /* 0x0000000306067812 */ /* 0x000fca00078ec0ff */
[----:B------:R-:W-:Y:S02]  /*02a0*/  IMAD R7, R6, R0, R7 ;  /* 0x0000000006077224 */ /* 0x000fe400078e0207 */
[----:B------:R-:W-:-:S07]  /*02b0*/  IMAD.MOV R6, RZ, RZ, -R6 ;  /* 0x000000ffff067224 */ /* 0x000fce00078e0a06 */
.L_x_2:
[----:B------:R-:W-:-:S04]  /*02c0*/  IADD3 R12, P1, PT, R8, UR10, RZ ;  /* 0x0000000a080c7c10 */ /* 0x000fc8000ff3e0ff */
[----:B------:R-:W-:-:S05]  /*02d0*/  IADD3.X R13, PT, PT, R9, UR11, RZ, P1, !PT ;  /* 0x0000000b090d7c10 */ /* 0x000fca0008ffe4ff */
[----:B0-----:R-:W2:Y:S01]  /*02e0*/  LDG.E.64 R10, desc[UR4][R12.64] ;  /* 0x000000040c0a7981 */ /* 0x001ea2000c1e1b00 */
[----:B------:R-:W-:Y:S02]  /*02f0*/  IADD3 R14, P1, PT, R8, UR8, RZ ;  /* 0x00000008080e7c10 */ /* 0x000fe4000ff3e0ff */
[----:B------:R-:W-:Y:S02]  /*0300*/  IADD3 R6, PT, PT, R6, 0x1, RZ ;  /* 0x0000000106067810 */ /* 0x000fe40007ffe0ff */
[----:B------:R-:W-:Y:S01]  /*0310*/  IADD3.X R15, PT, PT, R9, UR9, RZ, P1, !PT ;  /* 0x00000009090f7c10 */ /* 0x000fe20008ffe4ff */
[----:B------:R-:W-:Y:S01]  /*0320*/  IMAD.WIDE.U32 R8, R0, 0x8, R8 ;  /* 0x0000000800087825 */ /* 0x000fe200078e0008 */
[----:B------:R-:W-:Y:S01]  /*0330*/  ISETP.NE.AND P1, PT, R6, RZ, PT ;  /* 0x000000ff0600720c */ /* 0x000fe20003f25270 */
[----:B--2---:R-:W-:-:S07]  /*0340*/  DADD R10, R10, 1 ;  /* 0x3ff000000a0a7429 */ /* 0x004fce0000000000 */
[----:B------:R0:W-:Y:S05]  /*0350*/  STG.E.64 desc[UR4][R14.64], R10 ;  /* 0x0000000a0e007986 */ /* 0x0001ea000c101b04 */
[----:B------:R-:W-:Y:S05]  /*0360*/  @P1 BRA `(.L_x_2) ;  /* 0xfffffffc00d41947 */ /* 0x000fea000383ffff */
.L_x_1:
[----:B------:R-:W-:Y:S05]  /*0370*/  BSYNC.RECONVERGENT B0 ;  /* 0x0000000000007941 */ /* 0x000fea0003800200 */
.L_x_0:
[----:B------:R-:W-:Y:S05]  /*0380*/  @!P0 EXIT ;  /* 0x000000000000894d */ /* 0x000fea0003800000 */
.L_x_3:
[----:B-1----:R-:W-:-:S06]  /*0390*/  IMAD.WIDE.U32 R8, R7, 0x8, R2 ;  /* 0x0000000807087825 */ /* 0x002fcc00078e0002 */
[----:B------:R-:W0:Y:S01]  /*03a0*/  LDG.E.64 R8, desc[UR4][R8.64] ;  /* 0x0000000408087981 */ /* 0x000e22000c1e1b00 */
[----:B------:R-:W-:Y:S02]  /*03b0*/  IMAD.IADD R17, R0, 0x1, R7 ;  /* 0x0000000100117824 */ /* 0x000fe400078e0207 */
[----:B---3--:R-:W-:-:S04]  /*03c0*/  IMAD.WIDE.U32 R6, R7, 0x8, R4 ;  /* 0x0000000807067825 */ /* 0x008fc800078e0004 */
[----:B------:R-:W-:Y:S01]  /*03d0*/  IMAD.WIDE.U32 R12, R17, 0x8, R2 ;  /* 0x00000008110c7825 */ /* 0x000fe200078e0002 */
[----:B0-----:R-:W-:-:S07]  /*03e0*/  DADD R10, R8, 1 ;  /* 0x3ff00000080a7429 */ /* 0x001fce0000000000 */
[----:B------:R0:W-:Y:S04]  /*03f0*/  STG.E.64 desc[UR4][R6.64], R10 ;  /* 0x0000000a06007986 */ /* 0x0001e8000c101b04 */
[----:B------:R-:W2:Y:S01]  /*0400*/  LDG.E.64 R12, desc[UR4][R12.64] ;  /* 0x000000040c0c7981 */ /* 0x000ea2000c1e1b00 */
[C---:B------:R-:W-:Y:S01]  /*0410*/  IADD3 R21, PT, PT, R17.reuse, R0, RZ ;  /* 0x0000000011157210 */ /* 0x040fe20007ffe0ff */
[----:B------:R-:W-:-:S04]  /*0420*/  IMAD.WIDE.U32 R16, R17, 0x8, R4 ;  /* 0x0000000811107825 */ /* 0x000fc800078e0004 */
[----:B------:R-:W-:Y:S01]  /*0430*/  IMAD.WIDE.U32 R18, R21, 0x8, R2 ;  /* 0x0000000815127825 */ /* 0x000fe200078e0002 */
[----:B--2---:R-:W-:-:S07]  /*0440*/  DADD R14, R12, 1 ;  /* 0x3ff000000c0e7429 */ /* 0x004fce0000000000 */
[----:B------:R1:W-:Y:S04]  /*0450*/  STG.E.64 desc[UR4][R16.64], R14 ;  /* 0x0000000e10007986 */ /* 0x0003e8000c101b04 */
[----:B------:R-:W2:Y:S01]  /*0460*/  LDG.E.64 R18, desc[UR4][R18.64] ;  /* 0x0000000412127981 */ /* 0x000ea2000c1e1b00 */
[C---:B------:R-:W-:Y:S02]  /*0470*/  IMAD.IADD R25, R21.reuse, 0x1, R0 ;  /* 0x0000000115197824 */ /* 0x040fe400078e0200 */
[----:B------:R-:W-:-:S04]  /*0480*/  IMAD.WIDE.U32 R20, R21, 0x8, R4 ;  /* 0x0000000815147825 */ /* 0x000fc800078e0004 */
[----:B0-----:R-:W-:Y:S01]  /*0490*/  IMAD.WIDE.U32 R10, R25, 0x8, R2 ;  /* 0x00000008190a7825 */ /* 0x001fe200078e0002 */
[----:B--2---:R-:W-:-:S07]  /*04a0*/  DADD R8, R18, 1 ;  /* 0x3ff0000012087429 */ /* 0x004fce0000000000 */
[----:B------:R1:W-:Y:S04]  /*04b0*/  STG.E.64 desc[UR4][R20.64], R8 ;  /* 0x0000000814007986 */ /* 0x0003e8000c101b04 */
[----:B------:R-:W2:Y:S01]  /*04c0*/  LDG.E.64 R10, desc[UR4][R10.64] ;  /* 0x000000040a0a7981 */ /* 0x000ea2000c1e1b00 */
[C---:B------:R-:W-:Y:S01]  /*04d0*/  IMAD.WIDE.U32 R22, R25.reuse, 0x8, R4 ;  /* 0x0000000819167825 */ /* 0x040fe200078e0004 */
[----:B------:R-:W-:-:S04]  /*04e0*/  IADD3 R7, PT, PT, R25, R0, RZ ;  /* 0x0000000019077210 */ /* 0x000fc80007ffe0ff */
[----:B------:R-:W-:Y:S01]  /*04f0*/  ISETP.GE.AND P0, PT, R7, UR6, PT ;  /* 0x0000000607007c0c */ /* 0x000fe2000bf06270 */
[----:B--2---:R-:W-:-:S07]  /*0500*/  DADD R12, R10, 1 ;  /* 0x3ff000000a0c7429 */ /* 0x004fce0000000000 */
[----:B------:R1:W-:Y:S05]  /*0510*/  STG.E.64 desc[UR4][R22.64], R12 ;  /* 0x0000000c16007986 */ /* 0x0003ea000c101b04 */
[----:B------:R-:W-:Y:S05]  /*0520*/  @!P0 BRA `(.L_x_3) ;  /* 0xfffffffc00988947 */ /* 0x000fea000383ffff */
[----:B------:R-:W-:Y:S05]  /*0530*/  EXIT ;  /* 0x000000000000794d */ /* 0x000fea0003800000 */
.L_x_4:
[----:B------:R-:W-:-:S00]  /*0540*/  BRA `(.L_x_4) ;  /* 0xfffffffc00fc7947 */ /* 0x000fc0000383ffff */
[----:B------:R-:W-:-:S00]  /*0550*/  NOP ;  /* 0x0000000000007918 */ /* 0x000fc00000000000 */
        /* <DEDUP_REMOVED lines=10> */
.L_x_5:


//--------------------- .nv.shared.reserved.0     --------------------------
	.section	.nv.shared.reserved.0,"aw",@nobits
	.weak		__nv_reservedSMEM_offset_0_alias
	.size		__nv_reservedSMEM_offset_0_alias, 0, 64
	.other		__nv_reservedSMEM_offset_0_alias,@"STO_CUDA_RESERVED_SHARED STV_DEFAULT"
__nv_reservedSMEM_offset_0_alias:
	.zero		0
	.zero		64


//--------------------- .nv.constant0._Z20vector_simple_changePdS_i --------------------------
	.section	.nv.constant0._Z20vector_simple_changePdS_i,"a",@progbits
	.sectionflags	@""
	.align	4
.nv.constant0._Z20vector_simple_changePdS_i:
	.zero		916


//--------------------- SYMBOLS --------------------------

	.type		.nv.reservedSmem.offset0,@object
	.size		.nv.reservedSmem.offset0,0x4
